	.headerflags	@"EF_CUDA_TEXMODE_UNIFIED EF_CUDA_64BIT_ADDRESS EF_CUDA_ACCELERATORS EF_CUDA_SM90 EF_CUDA_VIRTUAL_SM(EF_CUDA_SM90)"
	.elftype	@"ET_EXEC"


//--------------------- .nv.info                  --------------------------
	.section	.nv.info,"",@"SHT_CUDA_INFO"
	.align	4


	//----- nvinfo : EIATTR_REGCOUNT
	.align		4
        /*0000*/ 	.byte	0x04, 0x2f
        /*0002*/ 	.short	(.L_1 - .L_0)
	.align		4
.L_0:
        /*0004*/ 	.word	index@(triton_poi_fused_constant_pad_nd_scalar_tensor_where_5)
        /*0008*/ 	.word	0x0000000e


	//----- nvinfo : EIATTR_MIN_STACK_SIZE
	.align		4
.L_1:
        /*000c*/ 	.byte	0x04, 0x12
        /*000e*/ 	.short	(.L_3 - .L_2)
	.align		4
.L_2:
        /*0010*/ 	.word	index@(triton_poi_fused_constant_pad_nd_scalar_tensor_where_5)
        /*0014*/ 	.word	0x00000000


	//----- nvinfo : EIATTR_FRAME_SIZE
	.align		4
.L_3:
        /*0018*/ 	.byte	0x04, 0x11
        /*001a*/ 	.short	(.L_5 - .L_4)
	.align		4
.L_4:
        /*001c*/ 	.word	index@(triton_poi_fused_constant_pad_nd_scalar_tensor_where_5)
        /*0020*/ 	.word	0x00000000


	//----- nvinfo : EIATTR_MIN_STACK_SIZE
	.align		4
.L_5:
        /*0024*/ 	.byte	0x04, 0x12
        /*0026*/ 	.short	(.L_7 - .L_6)
	.align		4
.L_6:
        /*0028*/ 	.word	index@(triton_poi_fused_constant_pad_nd_scalar_tensor_where_5)
        /*002c*/ 	.word	0x00000000
.L_7:


//--------------------- .nv.info.triton_poi_fused_constant_pad_nd_scalar_tensor_where_5 --------------------------
	.section	.nv.info.triton_poi_fused_constant_pad_nd_scalar_tensor_where_5,"",@"SHT_CUDA_INFO"
	.sectionflags	@""
	.align	4


	//----- nvinfo : EIATTR_CUDA_API_VERSION
	.align		4
        /*0000*/ 	.byte	0x04, 0x37
        /*0002*/ 	.short	(.L_9 - .L_8)
.L_8:
        /*0004*/ 	.word	0x0000007c


	//----- nvinfo : EIATTR_KPARAM_INFO
	.align		4
.L_9:
        /*0008*/ 	.byte	0x04, 0x17
        /*000a*/ 	.short	(.L_11 - .L_10)
.L_10:
        /*000c*/ 	.word	0x00000000
        /*0010*/ 	.short	0x0005
        /*0012*/ 	.short	0x0020
        /*0014*/ 	.byte	0x00, 0xf4, 0x21, 0x00


	//----- nvinfo : EIATTR_KPARAM_INFO
	.align		4
.L_11:
        /*0018*/ 	.byte	0x04, 0x17
        /*001a*/ 	.short	(.L_13 - .L_12)
.L_12:
        /*001c*/ 	.word	0x00000000
        /*0020*/ 	.short	0x0004
        /*0022*/ 	.short	0x0018
        /*0024*/ 	.byte	0x00, 0xf0, 0x11, 0x00


	//----- nvinfo : EIATTR_KPARAM_INFO
	.align		4
.L_13:
        /*0028*/ 	.byte	0x04, 0x17
        /*002a*/ 	.short	(.L_15 - .L_14)
.L_14:
        /*002c*/ 	.word	0x00000000
        /*0030*/ 	.short	0x0003
        /*0032*/ 	.short	0x0014
        /*0034*/ 	.byte	0x00, 0xf0, 0x11, 0x00


	//----- nvinfo : EIATTR_KPARAM_INFO
	.align		4
.L_15:
        /*0038*/ 	.byte	0x04, 0x17
        /*003a*/ 	.short	(.L_17 - .L_16)
.L_16:
        /*003c*/ 	.word	0x00000000
        /*0040*/ 	.short	0x0002
        /*0042*/ 	.short	0x0010
        /*0044*/ 	.byte	0x00, 0xf0, 0x11, 0x00


	//----- nvinfo : EIATTR_KPARAM_INFO
	.align		4
.L_17:
        /*0048*/ 	.byte	0x04, 0x17
        /*004a*/ 	.short	(.L_19 - .L_18)
.L_18:
        /*004c*/ 	.word	0x00000000
        /*0050*/ 	.short	0x0001
        /*0052*/ 	.short	0x0008
        /*0054*/ 	.byte	0x00, 0xf4, 0x21, 0x00


	//----- nvinfo : EIATTR_KPARAM_INFO
	.align		4
.L_19:
        /*0058*/ 	.byte	0x04, 0x17
        /*005a*/ 	.short	(.L_21 - .L_20)
.L_20:
        /*005c*/ 	.word	0x00000000
        /*0060*/ 	.short	0x0000
        /*0062*/ 	.short	0x0000
        /*0064*/ 	.byte	0x00, 0xf4, 0x21, 0x00


	//----- nvinfo : EIATTR_SPARSE_MMA_MASK
	.align		4
.L_21:
        /*0068*/ 	.byte	0x03, 0x50
        /*006a*/ 	.short	0x0000


	//----- nvinfo : EIATTR_MAXREG_COUNT
	.align		4
        /*006c*/ 	.byte	0x03, 0x1b
        /*006e*/ 	.short	0x00ff


	//----- nvinfo : EIATTR_EXIT_INSTR_OFFSETS
	.align		4
        /*0070*/ 	.byte	0x04, 0x1c
        /*0072*/ 	.short	(.L_23 - .L_22)


	//   ....[0]....
.L_22:
        /*0074*/ 	.word	0x00000340


	//   ....[1]....
        /*0078*/ 	.word	0x00000360


	//----- nvinfo : EIATTR_REQNTID
	.align		4
.L_23:
        /*007c*/ 	.byte	0x04, 0x10
        /*007e*/ 	.short	(.L_25 - .L_24)
.L_24:
        /*0080*/ 	.word	0x00000020
        /*0084*/ 	.word	0x00000001
        /*0088*/ 	.word	0x00000001


	//----- nvinfo : EIATTR_CBANK_PARAM_SIZE
	.align		4
.L_25:
        /*008c*/ 	.byte	0x03, 0x19
        /*008e*/ 	.short	0x0028


	//----- nvinfo : EIATTR_PARAM_CBANK
	.align		4
        /*0090*/ 	.byte	0x04, 0x0a
        /*0092*/ 	.short	(.L_27 - .L_26)
	.align		4
.L_26:
        /*0094*/ 	.word	index@(.nv.constant0.triton_poi_fused_constant_pad_nd_scalar_tensor_where_5)
        /*0098*/ 	.short	0x0210
        /*009a*/ 	.short	0x0028


	//----- nvinfo : EIATTR_SW_WAR
	.align		4
.L_27:
        /*009c*/ 	.byte	0x04, 0x36
        /*009e*/ 	.short	(.L_29 - .L_28)
.L_28:
        /*00a0*/ 	.word	0x00000008
.L_29:


//--------------------- .nv.callgraph             --------------------------
	.section	.nv.callgraph,"",@"SHT_CUDA_CALLGRAPH"
	.align	4
	.sectionentsize	8
	.align		4
        /*0000*/ 	.word	0x00000000
	.align		4
        /*0004*/ 	.word	0xffffffff
	.align		4
        /*0008*/ 	.word	0x00000000
	.align		4
        /*000c*/ 	.word	0xfffffffe
	.align		4
        /*0010*/ 	.word	0x00000000
	.align		4
        /*0014*/ 	.word	0xfffffffd
	.align		4
        /*0018*/ 	.word	0x00000000
	.align		4
        /*001c*/ 	.word	0xfffffffc


//--------------------- .text.triton_poi_fused_constant_pad_nd_scalar_tensor_where_5 --------------------------
	.section	.text.triton_poi_fused_constant_pad_nd_scalar_tensor_where_5,"ax",@progbits
	.sectionflags	@"SHF_BARRIERS=1"
	.align	128
        .global         triton_poi_fused_constant_pad_nd_scalar_tensor_where_5
        .type           triton_poi_fused_constant_pad_nd_scalar_tensor_where_5,@function
        .size           triton_poi_fused_constant_pad_nd_scalar_tensor_where_5,(.L_x_1 - triton_poi_fused_constant_pad_nd_scalar_tensor_where_5)
        .other          triton_poi_fused_constant_pad_nd_scalar_tensor_where_5,@"STO_CUDA_ENTRY STV_DEFAULT"
triton_poi_fused_constant_pad_nd_scalar_tensor_where_5:
.text.triton_poi_fused_constant_pad_nd_scalar_tensor_where_5:
[----:B------:R-:W0:Y:S02]  /*0000*/  LDC R1, c[0x0][0x28] ;  /* 0x00000a00ff017b82 */ /* 0x000e240000000800 */
[----:B------:R-:W1:Y:S01]  /*0010*/  LDC R6, c[0x0][0x220] ;  /* 0x00008800ff067b82 */ /* 0x000e620000000800 */
[----:B------:R-:W2:Y:S01]  /*0020*/  S2R R8, SR_TID.X ;  /* 0x0000000000087919 */ /* 0x000ea20000002100 */
[----:B------:R-:W-:Y:S01]  /*0030*/  ULDC UR4, c[0x0][0x224] ;  /* 0x0000890000047ab9 */ /* 0x000fe20000000800 */
[----:B------:R-:W-:Y:S01]  /*0040*/  ULDC UR6, c[0x0][0x228] ;  /* 0x00008a0000067ab9 */ /* 0x000fe20000000800 */
[----:B------:R-:W3:Y:S01]  /*0050*/  S2R R9, SR_CTAID.X ;  /* 0x0000000000097919 */ /* 0x000ee20000002500 */
[----:B-1----:R-:W-:-:S04]  /*0060*/  IABS R5, R6 ;  /* 0x0000000600057213 */ /* 0x002fc80000000000 */
[----:B------:R-:W1:Y:S01]  /*0070*/  I2F.RP R4, R5 ;  /* 0x0000000500047306 */ /* 0x000e620000209400 */
[----:B--2---:R-:W-:-:S05]  /*0080*/  LOP3.LUT R0, R8, 0xf, RZ, 0xc0, !PT ;  /* 0x0000000f08007812 */ /* 0x004fca00078ec0ff */
[----:B---3--:R-:W-:Y:S02]  /*0090*/  IMAD R9, R9, 0x10, R0 ;  /* 0x0000001009097824 */ /* 0x008fe400078e0200 */
[----:B-1----:R-:W1:Y:S03]  /*00a0*/  MUFU.RCP R4, R4 ;  /* 0x0000000400047308 */ /* 0x002e660000001000 */
[----:B------:R-:W-:Y:S01]  /*00b0*/  IABS R0, R9 ;  /* 0x0000000900007213 */ /* 0x000fe20000000000 */
[----:B-1----:R-:W-:-:S04]  /*00c0*/  VIADD R2, R4, 0xffffffe ;  /* 0x0ffffffe04027836 */ /* 0x002fc80000000000 */
[----:B------:R1:W2:Y:S02]  /*00d0*/  F2I.FTZ.U32.TRUNC.NTZ R3, R2 ;  /* 0x0000000200037305 */ /* 0x0002a4000021f000 */
[----:B-1----:R-:W-:Y:S02]  /*00e0*/  IMAD.MOV.U32 R2, RZ, RZ, RZ ;  /* 0x000000ffff027224 */ /* 0x002fe400078e00ff */
[----:B--2---:R-:W-:-:S04]  /*00f0*/  IMAD.MOV R10, RZ, RZ, -R3 ;  /* 0x000000ffff0a7224 */ /* 0x004fc800078e0a03 */
[----:B------:R-:W-:-:S04]  /*0100*/  IMAD R7, R10, R5, RZ ;  /* 0x000000050a077224 */ /* 0x000fc800078e02ff */
[----:B------:R-:W-:-:S06]  /*0110*/  IMAD.HI.U32 R3, R3, R7, R2 ;  /* 0x0000000703037227 */ /* 0x000fcc00078e0002 */
[----:B------:R-:W-:-:S04]  /*0120*/  IMAD.HI.U32 R3, R3, R0, RZ ;  /* 0x0000000003037227 */ /* 0x000fc800078e00ff */
[----:B------:R-:W-:-:S04]  /*0130*/  IMAD.MOV R2, RZ, RZ, -R3 ;  /* 0x000000ffff027224 */ /* 0x000fc800078e0a03 */
[C---:B------:R-:W-:Y:S01]  /*0140*/  IMAD R0, R5.reuse, R2, R0 ;  /* 0x0000000205007224 */ /* 0x040fe200078e0200 */
[----:B------:R-:W-:Y:S04]  /*0150*/  BAR.SYNC.DEFER_BLOCKING 0x0 ;  /* 0x0000000000007b1d */ /* 0x000fe80000010000 */
[----:B------:R-:W-:-:S13]  /*0160*/  ISETP.GT.U32.AND P1, PT, R5, R0, PT ;  /* 0x000000000500720c */ /* 0x000fda0003f24070 */
[----:B------:R-:W-:Y:S02]  /*0170*/  @!P1 IMAD.IADD R0, R0, 0x1, -R5 ;  /* 0x0000000100009824 */ /* 0x000fe400078e0a05 */
[----:B------:R-:W-:Y:S01]  /*0180*/  @!P1 VIADD R3, R3, 0x1 ;  /* 0x0000000103039836 */ /* 0x000fe20000000000 */
[----:B------:R-:W-:Y:S02]  /*0190*/  ISETP.NE.AND P1, PT, R6, RZ, PT ;  /* 0x000000ff0600720c */ /* 0x000fe40003f25270 */
[----:B------:R-:W-:Y:S02]  /*01a0*/  ISETP.GE.U32.AND P0, PT, R0, R5, PT ;  /* 0x000000050000720c */ /* 0x000fe40003f06070 */
[----:B------:R-:W-:Y:S01]  /*01b0*/  LOP3.LUT R0, R9, R6, RZ, 0x3c, !PT ;  /* 0x0000000609007212 */ /* 0x000fe200078e3cff */
[----:B------:R-:W1:Y:S03]  /*01c0*/  LDC.64 R4, c[0x0][0x218] ;  /* 0x00008600ff047b82 */ /* 0x000e660000000a00 */
[----:B------:R-:W-:-:S07]  /*01d0*/  ISETP.GE.AND P2, PT, R0, RZ, PT ;  /* 0x000000ff0000720c */ /* 0x000fce0003f46270 */
[----:B------:R-:W-:-:S04]  /*01e0*/  @P0 VIADD R3, R3, 0x1 ;  /* 0x0000000103030836 */ /* 0x000fc80000000000 */
[----:B------:R-:W-:Y:S02]  /*01f0*/  IMAD.MOV.U32 R0, RZ, RZ, R3 ;  /* 0x000000ffff007224 */ /* 0x000fe400078e0003 */
[----:B------:R-:W2:Y:S02]  /*0200*/  LDC.64 R2, c[0x0][0x210] ;  /* 0x00008400ff027b82 */ /* 0x000ea40000000a00 */
[----:B------:R-:W-:Y:S01]  /*0210*/  @!P2 IMAD.MOV R0, RZ, RZ, -R0 ;  /* 0x000000ffff00a224 */ /* 0x000fe200078e0a00 */
[----:B------:R-:W-:-:S05]  /*0220*/  @!P1 LOP3.LUT R0, RZ, R6, RZ, 0x33, !PT ;  /* 0x00000006ff009212 */ /* 0x000fca00078e33ff */
[----:B------:R-:W-:-:S04]  /*0230*/  IMAD.MOV R11, RZ, RZ, -R0 ;  /* 0x000000ffff0b7224 */ /* 0x000fc800078e0a00 */
[----:B------:R-:W-:-:S05]  /*0240*/  IMAD R11, R6, R11, R9 ;  /* 0x0000000b060b7224 */ /* 0x000fca00078e0209 */
[----:B------:R-:W-:Y:S01]  /*0250*/  ISETP.GE.AND P1, PT, R11, UR4, PT ;  /* 0x000000040b007c0c */ /* 0x000fe2000bf26270 */
[----:B------:R-:W-:-:S03]  /*0260*/  ULDC.64 UR4, c[0x0][0x208] ;  /* 0x0000820000047ab9 */ /* 0x000fc60000000a00 */
[----:B------:R-:W-:Y:S01]  /*0270*/  ISETP.LT.AND P3, PT, R9, UR6, !P1 ;  /* 0x0000000609007c0c */ /* 0x000fe2000cf61270 */
[----:B--2---:R-:W-:-:S12]  /*0280*/  IMAD.WIDE R6, R11, 0x8, R2 ;  /* 0x000000080b067825 */ /* 0x004fd800078e0202 */
[----:B------:R-:W2:Y:S01]  /*0290*/  @P3 LDG.E.EL.64 R2, desc[UR4][R6.64] ;  /* 0x0000000406023981 */ /* 0x000ea2000c2e1b00 */
[----:B------:R-:W-:Y:S02]  /*02a0*/  LOP3.LUT P0, RZ, R8, 0x10, RZ, 0xc0, !PT ;  /* 0x0000001008ff7812 */ /* 0x000fe4000780c0ff */
[----:B------:R-:W-:Y:S02]  /*02b0*/  PLOP3.LUT P2, PT, PT, PT, PT, 0x8, 0x0 ;  /* 0x000000000000781c */ /* 0x000fe40003f4e170 */
[----:B------:R-:W-:Y:S02]  /*02c0*/  ISETP.LT.AND P0, PT, R9, UR6, !P0 ;  /* 0x0000000609007c0c */ /* 0x000fe4000c701270 */
[----:B--2---:R-:W-:-:S04]  /*02d0*/  @P3 ISETP.NE.U32.AND P4, PT, R2, RZ, PT ;  /* 0x000000ff0200320c */ /* 0x004fc80003f85070 */
[----:B------:R-:W-:Y:S01]  /*02e0*/  @P3 ISETP.NE.AND.EX P2, PT, R3, RZ, PT, P4 ;  /* 0x000000ff0300320c */ /* 0x000fe20003f45340 */
[----:B-1----:R-:W-:Y:S01]  /*02f0*/  IMAD.WIDE R2, R9, 0x2, R4 ;  /* 0x0000000209027825 */ /* 0x002fe200078e0204 */
[----:B------:R-:W-:Y:S02]  /*0300*/  ISETP.GT.AND P3, PT, R11, R0, PT ;  /* 0x000000000b00720c */ /* 0x000fe40003f64270 */
[----:B------:R-:W-:-:S04]  /*0310*/  SEL R0, RZ, 0xfc00, P2 ;  /* 0x0000fc00ff007807 */ /* 0x000fc80001000000 */
[----:B------:R-:W-:-:S04]  /*0320*/  SEL R0, R0, 0xfc00, !P3 ;  /* 0x0000fc0000007807 */ /* 0x000fc80005800000 */
[----:B------:R-:W-:Y:S01]  /*0330*/  SEL R5, R0, RZ, !P1 ;  /* 0x000000ff00057207 */ /* 0x000fe20004800000 */
[----:B------:R-:W-:Y:S06]  /*0340*/  @!P0 EXIT ;  /* 0x000000000000894d */ /* 0x000fec0003800000 */
[----:B------:R-:W-:Y:S01]  /*0350*/  STG.E.U16 desc[UR4][R2.64], R5 ;  /* 0x0000000502007986 */ /* 0x000fe2000c101504 */
[----:B------:R-:W-:Y:S05]  /*0360*/  EXIT ;  /* 0x000000000000794d */ /* 0x000fea0003800000 */
.L_x_0:
[----:B------:R-:W-:-:S00]  /*0370*/  BRA `(.L_x_0) ;  /* 0xfffffffc00fc7947 */ /* 0x000fc0000383ffff */
[----:B------:R-:W-:-:S00]  /*0380*/  NOP ;  /* 0x0000000000007918 */ /* 0x000fc00000000000 */
[----:B------:R-:W-:-:S00]  /*0390*/  NOP ;  /* 0x0000000000007918 */ /* 0x000fc00000000000 */
[----:B------:R-:W-:-:S00]  /*03a0*/  NOP ;  /* 0x0000000000007918 */ /* 0x000fc00000000000 */
[----:B------:R-:W-:-:S00]  /*03b0*/  NOP ;  /* 0x0000000000007918 */ /* 0x000fc00000000000 */
[----:B------:R-:W-:-:S00]  /*03c0*/  NOP ;  /* 0x0000000000007918 */ /* 0x000fc00000000000 */
[----:B------:R-:W-:-:S00]  /*03d0*/  NOP ;  /* 0x0000000000007918 */ /* 0x000fc00000000000 */
[----:B------:R-:W-:-:S00]  /*03e0*/  NOP ;  /* 0x0000000000007918 */ /* 0x000fc00000000000 */
[----:B------:R-:W-:-:S00]  /*03f0*/  NOP ;  /* 0x0000000000007918 */ /* 0x000fc00000000000 */
.L_x_1:


//--------------------- .nv.constant0.triton_poi_fused_constant_pad_nd_scalar_tensor_where_5 --------------------------
	.section	.nv.constant0.triton_poi_fused_constant_pad_nd_scalar_tensor_where_5,"a",@progbits
	.sectionflags	@""
	.align	4
.nv.constant0.triton_poi_fused_constant_pad_nd_scalar_tensor_where_5:
	.zero		568
